//
// Generated by NVIDIA NVVM Compiler
//
// Compiler Build ID: CL-36424714
// Cuda compilation tools, release 13.0, V13.0.88
// Based on NVVM 20.0.0
//

.version 9.0
.target sm_100
.address_size 64

	// .globl	addMul

.visible .entry addMul(
	.param .u64 .ptr .align 1 addMul_param_0,
	.param .u64 .ptr .align 1 addMul_param_1,
	.param .u64 .ptr .align 1 addMul_param_2,
	.param .u32 addMul_param_3
)
{
	.reg .pred 	%p<2>;
	.reg .b32 	%r<9>;
	.reg .b32 	%f<5>;
	.reg .b64 	%rd<11>;

	ld.param.u64 	%rd1, [addMul_param_0];
	ld.param.u64 	%rd2, [addMul_param_1];
	ld.param.u64 	%rd3, [addMul_param_2];
	ld.param.u32 	%r2, [addMul_param_3];
	mov.u32 	%r3, %ctaid.y;
	mov.u32 	%r4, %nctaid.x;
	mov.u32 	%r5, %ctaid.x;
	mad.lo.s32 	%r6, %r3, %r4, %r5;
	mov.u32 	%r7, %ntid.x;
	mov.u32 	%r8, %tid.x;
	mad.lo.s32 	%r1, %r6, %r7, %r8;
	setp.ge.s32 	%p1, %r1, %r2;
	@%p1 bra 	$L__BB0_2;
	cvta.to.global.u64 	%rd4, %rd2;
	cvta.to.global.u64 	%rd5, %rd3;
	cvta.to.global.u64 	%rd6, %rd1;
	mul.wide.s32 	%rd7, %r1, 4;
	add.s64 	%rd8, %rd4, %rd7;
	ld.global.nc.f32 	%f1, [%rd8];
	add.s64 	%rd9, %rd5, %rd7;
	ld.global.nc.f32 	%f2, [%rd9];
	add.s64 	%rd10, %rd6, %rd7;
	ld.global.f32 	%f3, [%rd10];
	fma.rn.f32 	%f4, %f1, %f2, %f3;
	st.global.f32 	[%rd10], %f4;
$L__BB0_2:
	ret;

}


// ===== COMPILED SASS (sm_100) =====

	.target	sm_100

	.elftype	@"ET_EXEC"


//--------------------- .note.nv.tkinfo           --------------------------
	.section	.note.nv.tkinfo,"",@"SHT_NOTE"
	.sectionflags	@"SHF_NOTE_NV_TKINFO"
	.tkinfo
        /*0018*/ 	.word	0x00000002
        /*0030*/ 	.string	""
        /*0030*/ 	.string	"ptxas"
        /*0030*/ 	.string	"Cuda compilation tools, release 13.0, V13.0.88"
        /*0030*/ 	.string	"Build cuda_13.0.r13.0/compiler.36424714_0"
        /*0030*/ 	.string	"-arch sm_100 -m 64 "



//--------------------- .note.nv.cuinfo           --------------------------
	.section	.note.nv.cuinfo,"",@"SHT_NOTE"
	.sectionflags	@"SHF_NOTE_NV_CUINFO"
        /*0018*/ 	.short	0x0002
        /*001a*/ 	.short	0x0064
        /*001c*/ 	.short	0x0082
	.zero		2


//--------------------- .nv.info                  --------------------------
	.section	.nv.info,"",@"SHT_CUDA_INFO"
	.align	4


	//----- nvinfo : EIATTR_REGCOUNT
	.align		4
        /*0000*/ 	.byte	0x04, 0x2f
        /*0002*/ 	.short	(.L_1 - .L_0)
	.align		4
.L_0:
        /*0004*/ 	.word	index@(addMul)
        /*0008*/ 	.word	0x0000000c


	//----- nvinfo : EIATTR_FRAME_SIZE
	.align		4
.L_1:
        /*000c*/ 	.byte	0x04, 0x11
        /*000e*/ 	.short	(.L_3 - .L_2)
	.align		4
.L_2:
        /*0010*/ 	.word	index@(addMul)
        /*0014*/ 	.word	0x00000000


	//----- nvinfo : EIATTR_MIN_STACK_SIZE
	.align		4
.L_3:
        /*0018*/ 	.byte	0x04, 0x12
        /*001a*/ 	.short	(.L_5 - .L_4)
	.align		4
.L_4:
        /*001c*/ 	.word	index@(addMul)
        /*0020*/ 	.word	0x00000000
.L_5:


//--------------------- .nv.compat                --------------------------
	.section	.nv.compat,"",@"SHT_CUDA_COMPAT_INFO"
	.align	4
        /*0000*/ 	.byte	0x02, 0x09, 0x00, 0x00, 0x02, 0x02, 0x01, 0x00, 0x02, 0x05, 0x05, 0x00, 0x03, 0x07, 0x01, 0x01
        /*0010*/ 	.byte	0x02, 0x03, 0x00, 0x00, 0x02, 0x06, 0x01, 0x00, 0x04, 0x0b, 0x08, 0x00, 0x09, 0x00, 0x00, 0x00
        /*0020*/ 	.byte	0x00, 0x00, 0x00, 0x00


//--------------------- .nv.info.addMul           --------------------------
	.section	.nv.info.addMul,"",@"SHT_CUDA_INFO"
	.sectionflags	@""
	.align	4


	//----- nvinfo : EIATTR_CUDA_API_VERSION
	.align		4
        /*0000*/ 	.byte	0x04, 0x37
        /*0002*/ 	.short	(.L_7 - .L_6)
.L_6:
        /*0004*/ 	.word	0x00000082


	//----- nvinfo : EIATTR_KPARAM_INFO
	.align		4
.L_7:
        /*0008*/ 	.byte	0x04, 0x17
        /*000a*/ 	.short	(.L_9 - .L_8)
.L_8:
        /*000c*/ 	.word	0x00000000
        /*0010*/ 	.short	0x0003
        /*0012*/ 	.short	0x0018
        /*0014*/ 	.byte	0x00, 0xf0, 0x11, 0x00


	//----- nvinfo : EIATTR_KPARAM_INFO
	.align		4
.L_9:
        /*0018*/ 	.byte	0x04, 0x17
        /*001a*/ 	.short	(.L_11 - .L_10)
.L_10:
        /*001c*/ 	.word	0x00000000
        /*0020*/ 	.short	0x0002
        /*0022*/ 	.short	0x0010
        /*0024*/ 	.byte	0x00, 0xf5, 0x21, 0x00


	//----- nvinfo : EIATTR_KPARAM_INFO
	.align		4
.L_11:
        /*0028*/ 	.byte	0x04, 0x17
        /*002a*/ 	.short	(.L_13 - .L_12)
.L_12:
        /*002c*/ 	.word	0x00000000
        /*0030*/ 	.short	0x0001
        /*0032*/ 	.short	0x0008
        /*0034*/ 	.byte	0x00, 0xf5, 0x21, 0x00


	//----- nvinfo : EIATTR_KPARAM_INFO
	.align		4
.L_13:
        /*0038*/ 	.byte	0x04, 0x17
        /*003a*/ 	.short	(.L_15 - .L_14)
.L_14:
        /*003c*/ 	.word	0x00000000
        /*0040*/ 	.short	0x0000
        /*0042*/ 	.short	0x0000
        /*0044*/ 	.byte	0x00, 0xf5, 0x21, 0x00


	//----- nvinfo : EIATTR_SPARSE_MMA_MASK
	.align		4
.L_15:
        /*0048*/ 	.byte	0x03, 0x50
        /*004a*/ 	.short	0x0000


	//----- nvinfo : EIATTR_MAXREG_COUNT
	.align		4
        /*004c*/ 	.byte	0x03, 0x1b
        /*004e*/ 	.short	0x00ff


	//----- nvinfo : EIATTR_MERCURY_ISA_VERSION
	.align		4
        /*0050*/ 	.byte	0x03, 0x5f
        /*0052*/ 	.short	0x0101


	//----- nvinfo : EIATTR_VRC_CTA_INIT_COUNT
	.align		4
        /*0054*/ 	.byte	0x02, 0x4a
	.zero		1
	.zero		1


	//----- nvinfo : EIATTR_EXIT_INSTR_OFFSETS
	.align		4
        /*0058*/ 	.byte	0x04, 0x1c
        /*005a*/ 	.short	(.L_17 - .L_16)


	//   ....[0]....
.L_16:
        /*005c*/ 	.word	0x000000a0


	//   ....[1]....
        /*0060*/ 	.word	0x00000170


	//----- nvinfo : EIATTR_CBANK_PARAM_SIZE
	.align		4
.L_17:
        /*0064*/ 	.byte	0x03, 0x19
        /*0066*/ 	.short	0x001c


	//----- nvinfo : EIATTR_PARAM_CBANK
	.align		4
        /*0068*/ 	.byte	0x04, 0x0a
        /*006a*/ 	.short	(.L_19 - .L_18)
	.align		4
.L_18:
        /*006c*/ 	.word	index@(.nv.constant0.addMul)
        /*0070*/ 	.short	0x0380
        /*0072*/ 	.short	0x001c


	//----- nvinfo : EIATTR_SW_WAR
	.align		4
.L_19:
        /*0074*/ 	.byte	0x04, 0x36
        /*0076*/ 	.short	(.L_21 - .L_20)
.L_20:
        /*0078*/ 	.word	0x00000008
.L_21:


//--------------------- .nv.callgraph             --------------------------
	.section	.nv.callgraph,"",@"SHT_CUDA_CALLGRAPH"
	.align	4
	.sectionentsize	8
	.align		4
        /*0000*/ 	.word	0x00000000
	.align		4
        /*0004*/ 	.word	0xffffffff
	.align		4
        /*0008*/ 	.word	0x00000000
	.align		4
        /*000c*/ 	.word	0xfffffffe
	.align		4
        /*0010*/ 	.word	0x00000000
	.align		4
        /*0014*/ 	.word	0xfffffffd
	.align		4
        /*0018*/ 	.word	0x00000000
	.align		4
        /*001c*/ 	.word	0xfffffffc


//--------------------- .text.addMul              --------------------------
	.section	.text.addMul,"ax",@progbits
	.align	128
        .global         addMul
        .type           addMul,@function
        .size           addMul,(.L_x_1 - addMul)
        .other          addMul,@"STO_CUDA_ENTRY STV_DEFAULT"
addMul:
.text.addMul:
[----:B------:R-:W-:Y:S01]  /*0000*/  LDC R1, c[0x0][0x37c] ;  /* 0x0000df00ff017b82 */ /* 0x000fe20000000800 */
[----:B------:R-:W0:Y:S07]  /*0010*/  S2R R0, SR_TID.X ;  /* 0x0000000000007919 */ /* 0x000e2e0000002100 */
[----:B------:R-:W-:Y:S01]  /*0020*/  S2UR UR4, SR_CTAID.Y ;  /* 0x00000000000479c3 */ /* 0x000fe20000002600 */
[----:B------:R-:W1:Y:S01]  /*0030*/  LDCU UR5, c[0x0][0x370] ;  /* 0x00006e00ff0577ac */ /* 0x000e620008000800 */
[----:B------:R-:W2:Y:S06]  /*0040*/  LDCU UR7, c[0x0][0x398] ;  /* 0x00007300ff0777ac */ /* 0x000eac0008000800 */
[----:B------:R-:W1:Y:S08]  /*0050*/  S2UR UR6, SR_CTAID.X ;  /* 0x00000000000679c3 */ /* 0x000e700000002500 */
[----:B------:R-:W0:Y:S01]  /*0060*/  LDC R9, c[0x0][0x360] ;  /* 0x0000d800ff097b82 */ /* 0x000e220000000800 */
[----:B-1----:R-:W-:-:S06]  /*0070*/  UIMAD UR4, UR4, UR5, UR6 ;  /* 0x00000005040472a4 */ /* 0x002fcc000f8e0206 */
[----:B0-----:R-:W-:-:S05]  /*0080*/  IMAD R9, R9, UR4, R0 ;  /* 0x0000000409097c24 */ /* 0x001fca000f8e0200 */
[----:B--2---:R-:W-:-:S13]  /*0090*/  ISETP.GE.AND P0, PT, R9, UR7, PT ;  /* 0x0000000709007c0c */ /* 0x004fda000bf06270 */
[----:B------:R-:W-:Y:S05]  /*00a0*/  @P0 EXIT ;  /* 0x000000000000094d */ /* 0x000fea0003800000 */
[----:B------:R-:W0:Y:S01]  /*00b0*/  LDC.64 R2, c[0x0][0x388] ;  /* 0x0000e200ff027b82 */ /* 0x000e220000000a00 */
[----:B------:R-:W1:Y:S07]  /*00c0*/  LDCU.64 UR4, c[0x0][0x358] ;  /* 0x00006b00ff0477ac */ /* 0x000e6e0008000a00 */
[----:B------:R-:W2:Y:S08]  /*00d0*/  LDC.64 R4, c[0x0][0x390] ;  /* 0x0000e400ff047b82 */ /* 0x000eb00000000a00 */
[----:B------:R-:W3:Y:S01]  /*00e0*/  LDC.64 R6, c[0x0][0x380] ;  /* 0x0000e000ff067b82 */ /* 0x000ee20000000a00 */
[----:B0-----:R-:W-:-:S06]  /*00f0*/  IMAD.WIDE R2, R9, 0x4, R2 ;  /* 0x0000000409027825 */ /* 0x001fcc00078e0202 */
[----:B-1----:R-:W4:Y:S01]  /*0100*/  LDG.E.CONSTANT R2, desc[UR4][R2.64] ;  /* 0x0000000402027981 */ /* 0x002f22000c1e9900 */
[----:B--2---:R-:W-:-:S06]  /*0110*/  IMAD.WIDE R4, R9, 0x4, R4 ;  /* 0x0000000409047825 */ /* 0x004fcc00078e0204 */
[----:B------:R-:W4:Y:S01]  /*0120*/  LDG.E.CONSTANT R5, desc[UR4][R4.64] ;  /* 0x0000000404057981 */ /* 0x000f22000c1e9900 */
[----:B---3--:R-:W-:-:S05]  /*0130*/  IMAD.WIDE R6, R9, 0x4, R6 ;  /* 0x0000000409067825 */ /* 0x008fca00078e0206 */
[----:B------:R-:W4:Y:S02]  /*0140*/  LDG.E R9, desc[UR4][R6.64] ;  /* 0x0000000406097981 */ /* 0x000f24000c1e1900 */
[----:B----4-:R-:W-:-:S05]  /*0150*/  FFMA R9, R2, R5, R9 ;  /* 0x0000000502097223 */ /* 0x010fca0000000009 */
[----:B------:R-:W-:Y:S01]  /*0160*/  STG.E desc[UR4][R6.64], R9 ;  /* 0x0000000906007986 */ /* 0x000fe2000c101904 */
[----:B------:R-:W-:Y:S05]  /*0170*/  EXIT ;  /* 0x000000000000794d */ /* 0x000fea0003800000 */
.L_x_0:
[----:B------:R-:W-:-:S00]  /*0180*/  BRA `(.L_x_0) ;  /* 0xfffffffc00fc7947 */ /* 0x000fc0000383ffff */
[----:B------:R-:W-:-:S00]  /*0190*/  NOP ;  /* 0x0000000000007918 */ /* 0x000fc00000000000 */
        /* <DEDUP_REMOVED lines=14> */
.L_x_1:


//--------------------- .nv.shared.reserved.0     --------------------------
	.section	.nv.shared.reserved.0,"aw",@nobits
	.weak		__nv_reservedSMEM_offset_0_alias
	.size		__nv_reservedSMEM_offset_0_alias, 0, 64
	.other		__nv_reservedSMEM_offset_0_alias,@"STO_CUDA_RESERVED_SHARED STV_DEFAULT"
__nv_reservedSMEM_offset_0_alias:
	.zero		0
	.zero		64


//--------------------- .nv.constant0.addMul      --------------------------
	.section	.nv.constant0.addMul,"a",@progbits
	.sectionflags	@""
	.align	4
.nv.constant0.addMul:
	.zero		924


//--------------------- SYMBOLS --------------------------

	.type		.nv.reservedSmem.offset0,@object
	.size		.nv.reservedSmem.offset0,0x4
